	.headerflags	@"EF_CUDA_TEXMODE_UNIFIED EF_CUDA_64BIT_ADDRESS EF_CUDA_ACCELERATORS EF_CUDA_SM90 EF_CUDA_VIRTUAL_SM(EF_CUDA_SM90)"
	.elftype	@"ET_EXEC"


//--------------------- .nv.info                  --------------------------
	.section	.nv.info,"",@"SHT_CUDA_INFO"
	.align	4


	//----- nvinfo : EIATTR_REGCOUNT
	.align		4
        /*0000*/ 	.byte	0x04, 0x2f
        /*0002*/ 	.short	(.L_1 - .L_0)
	.align		4
.L_0:
        /*0004*/ 	.word	index@(triton_poi_fused_clone_view_0)
        /*0008*/ 	.word	0x0000001d


	//----- nvinfo : EIATTR_MIN_STACK_SIZE
	.align		4
.L_1:
        /*000c*/ 	.byte	0x04, 0x12
        /*000e*/ 	.short	(.L_3 - .L_2)
	.align		4
.L_2:
        /*0010*/ 	.word	index@(triton_poi_fused_clone_view_0)
        /*0014*/ 	.word	0x00000000


	//----- nvinfo : EIATTR_FRAME_SIZE
	.align		4
.L_3:
        /*0018*/ 	.byte	0x04, 0x11
        /*001a*/ 	.short	(.L_5 - .L_4)
	.align		4
.L_4:
        /*001c*/ 	.word	index@(triton_poi_fused_clone_view_0)
        /*0020*/ 	.word	0x00000000


	//----- nvinfo : EIATTR_MIN_STACK_SIZE
	.align		4
.L_5:
        /*0024*/ 	.byte	0x04, 0x12
        /*0026*/ 	.short	(.L_7 - .L_6)
	.align		4
.L_6:
        /*0028*/ 	.word	index@(triton_poi_fused_clone_view_0)
        /*002c*/ 	.word	0x00000000
.L_7:


//--------------------- .nv.info.triton_poi_fused_clone_view_0 --------------------------
	.section	.nv.info.triton_poi_fused_clone_view_0,"",@"SHT_CUDA_INFO"
	.sectionflags	@""
	.align	4


	//----- nvinfo : EIATTR_CUDA_API_VERSION
	.align		4
        /*0000*/ 	.byte	0x04, 0x37
        /*0002*/ 	.short	(.L_9 - .L_8)
.L_8:
        /*0004*/ 	.word	0x0000007c


	//----- nvinfo : EIATTR_KPARAM_INFO
	.align		4
.L_9:
        /*0008*/ 	.byte	0x04, 0x17
        /*000a*/ 	.short	(.L_11 - .L_10)
.L_10:
        /*000c*/ 	.word	0x00000000
        /*0010*/ 	.short	0x0004
        /*0012*/ 	.short	0x001c
        /*0014*/ 	.byte	0x00, 0xf0, 0x11, 0x00


	//----- nvinfo : EIATTR_KPARAM_INFO
	.align		4
.L_11:
        /*0018*/ 	.byte	0x04, 0x17
        /*001a*/ 	.short	(.L_13 - .L_12)
.L_12:
        /*001c*/ 	.word	0x00000000
        /*0020*/ 	.short	0x0003
        /*0022*/ 	.short	0x0018
        /*0024*/ 	.byte	0x00, 0xf0, 0x11, 0x00


	//----- nvinfo : EIATTR_KPARAM_INFO
	.align		4
.L_13:
        /*0028*/ 	.byte	0x04, 0x17
        /*002a*/ 	.short	(.L_15 - .L_14)
.L_14:
        /*002c*/ 	.word	0x00000000
        /*0030*/ 	.short	0x0002
        /*0032*/ 	.short	0x0010
        /*0034*/ 	.byte	0x00, 0xf4, 0x21, 0x00


	//----- nvinfo : EIATTR_KPARAM_INFO
	.align		4
.L_15:
        /*0038*/ 	.byte	0x04, 0x17
        /*003a*/ 	.short	(.L_17 - .L_16)
.L_16:
        /*003c*/ 	.word	0x00000000
        /*0040*/ 	.short	0x0001
        /*0042*/ 	.short	0x0008
        /*0044*/ 	.byte	0x00, 0xf4, 0x21, 0x00


	//----- nvinfo : EIATTR_KPARAM_INFO
	.align		4
.L_17:
        /*0048*/ 	.byte	0x04, 0x17
        /*004a*/ 	.short	(.L_19 - .L_18)
.L_18:
        /*004c*/ 	.word	0x00000000
        /*0050*/ 	.short	0x0000
        /*0052*/ 	.short	0x0000
        /*0054*/ 	.byte	0x00, 0xf4, 0x21, 0x00


	//----- nvinfo : EIATTR_SPARSE_MMA_MASK
	.align		4
.L_19:
        /*0058*/ 	.byte	0x03, 0x50
        /*005a*/ 	.short	0x0000


	//----- nvinfo : EIATTR_MAXREG_COUNT
	.align		4
        /*005c*/ 	.byte	0x03, 0x1b
        /*005e*/ 	.short	0x00ff


	//----- nvinfo : EIATTR_EXIT_INSTR_OFFSETS
	.align		4
        /*0060*/ 	.byte	0x04, 0x1c
        /*0062*/ 	.short	(.L_21 - .L_20)


	//   ....[0]....
.L_20:
        /*0064*/ 	.word	0x00000600


	//   ....[1]....
        /*0068*/ 	.word	0x00000690


	//----- nvinfo : EIATTR_REQNTID
	.align		4
.L_21:
        /*006c*/ 	.byte	0x04, 0x10
        /*006e*/ 	.short	(.L_23 - .L_22)
.L_22:
        /*0070*/ 	.word	0x00000080
        /*0074*/ 	.word	0x00000001
        /*0078*/ 	.word	0x00000001


	//----- nvinfo : EIATTR_CBANK_PARAM_SIZE
	.align		4
.L_23:
        /*007c*/ 	.byte	0x03, 0x19
        /*007e*/ 	.short	0x0020


	//----- nvinfo : EIATTR_PARAM_CBANK
	.align		4
        /*0080*/ 	.byte	0x04, 0x0a
        /*0082*/ 	.short	(.L_25 - .L_24)
	.align		4
.L_24:
        /*0084*/ 	.word	index@(.nv.constant0.triton_poi_fused_clone_view_0)
        /*0088*/ 	.short	0x0210
        /*008a*/ 	.short	0x0020


	//----- nvinfo : EIATTR_SW_WAR
	.align		4
.L_25:
        /*008c*/ 	.byte	0x04, 0x36
        /*008e*/ 	.short	(.L_27 - .L_26)
.L_26:
        /*0090*/ 	.word	0x00000008
.L_27:


//--------------------- .nv.callgraph             --------------------------
	.section	.nv.callgraph,"",@"SHT_CUDA_CALLGRAPH"
	.align	4
	.sectionentsize	8
	.align		4
        /*0000*/ 	.word	0x00000000
	.align		4
        /*0004*/ 	.word	0xffffffff
	.align		4
        /*0008*/ 	.word	0x00000000
	.align		4
        /*000c*/ 	.word	0xfffffffe
	.align		4
        /*0010*/ 	.word	0x00000000
	.align		4
        /*0014*/ 	.word	0xfffffffd
	.align		4
        /*0018*/ 	.word	0x00000000
	.align		4
        /*001c*/ 	.word	0xfffffffc


//--------------------- .text.triton_poi_fused_clone_view_0 --------------------------
	.section	.text.triton_poi_fused_clone_view_0,"ax",@progbits
	.sectionflags	@"SHF_BARRIERS=1"
	.align	128
        .global         triton_poi_fused_clone_view_0
        .type           triton_poi_fused_clone_view_0,@function
        .size           triton_poi_fused_clone_view_0,(.L_x_1 - triton_poi_fused_clone_view_0)
        .other          triton_poi_fused_clone_view_0,@"STO_CUDA_ENTRY STV_DEFAULT"
triton_poi_fused_clone_view_0:
.text.triton_poi_fused_clone_view_0:
[----:B------:R-:W0:Y:S01]  /*0000*/  LDC R1, c[0x0][0x28] ;  /* 0x00000a00ff017b82 */ /* 0x000e220000000800 */
[----:B------:R-:W1:Y:S07]  /*0010*/  S2R R3, SR_CTAID.Y ;  /* 0x0000000000037919 */ /* 0x000e6e0000002600 */
[----:B------:R-:W2:Y:S01]  /*0020*/  LDC.64 R14, c[0x0][0x218] ;  /* 0x00008600ff0e7b82 */ /* 0x000ea20000000a00 */
[----:B------:R-:W3:Y:S01]  /*0030*/  S2R R0, SR_TID.X ;  /* 0x0000000000007919 */ /* 0x000ee20000002100 */
[----:B------:R-:W-:Y:S01]  /*0040*/  ULDC.64 UR6, c[0x0][0x208] ;  /* 0x0000820000067ab9 */ /* 0x000fe20000000a00 */
[----:B------:R-:W4:Y:S05]  /*0050*/  S2R R12, SR_CTAID.X ;  /* 0x00000000000c7919 */ /* 0x000f2a0000002500 */
[----:B------:R-:W5:Y:S01]  /*0060*/  LDC.64 R8, c[0x0][0x220] ;  /* 0x00008800ff087b82 */ /* 0x000f620000000a00 */
[----:B-1----:R-:W-:Y:S01]  /*0070*/  IMAD.SHL.U32 R2, R3, 0x10, RZ ;  /* 0x0000001003027824 */ /* 0x002fe200078e00ff */
[----:B------:R-:W-:Y:S01]  /*0080*/  SHF.R.S32.HI R5, RZ, 0x1b, R3 ;  /* 0x0000001bff057819 */ /* 0x000fe20000011403 */
[----:B---3--:R-:W-:-:S03]  /*0090*/  IMAD.SHL.U32 R3, R0, 0x4, RZ ;  /* 0x0000000400037824 */ /* 0x008fc600078e00ff */
[----:B------:R-:W-:Y:S02]  /*00a0*/  SGXT R5, R5, 0x1 ;  /* 0x000000010505781a */ /* 0x000fe40000000200 */
[----:B------:R-:W-:Y:S01]  /*00b0*/  SHF.R.U32.HI R13, RZ, 0x2, R0 ;  /* 0x00000002ff0d7819 */ /* 0x000fe20000011600 */
[----:B----4-:R-:W-:Y:S01]  /*00c0*/  IMAD.SHL.U32 R12, R12, 0x40, RZ ;  /* 0x000000400c0c7824 */ /* 0x010fe200078e00ff */
[----:B------:R-:W-:Y:S02]  /*00d0*/  LOP3.LUT R4, R2, 0xc, R3, 0xf8, !PT ;  /* 0x0000000c02047812 */ /* 0x000fe400078ef803 */
[----:B------:R-:W-:Y:S02]  /*00e0*/  SGXT.U32 R13, R13, 0x5 ;  /* 0x000000050d0d781a */ /* 0x000fe40000000000 */
[----:B------:R-:W-:Y:S02]  /*00f0*/  LEA.HI R5, R5, R4, RZ, 0xc ;  /* 0x0000000405057211 */ /* 0x000fe400078f60ff */
[----:B------:R-:W-:-:S02]  /*0100*/  LOP3.LUT R21, R12, R13, RZ, 0xfc, !PT ;  /* 0x0000000d0c157212 */ /* 0x000fc400078efcff */
[----:B------:R-:W-:Y:S02]  /*0110*/  LOP3.LUT R7, R5, 0xfffff000, RZ, 0xc0, !PT ;  /* 0xfffff00005077812 */ /* 0x000fe400078ec0ff */
[----:B------:R-:W-:Y:S02]  /*0120*/  SHF.R.S32.HI R5, RZ, 0xc, R5 ;  /* 0x0000000cff057819 */ /* 0x000fe40000011405 */
[----:B------:R-:W-:Y:S01]  /*0130*/  ISETP.GE.AND P0, PT, R21, 0x24, PT ;  /* 0x000000241500780c */ /* 0x000fe20003f06270 */
[----:B------:R-:W-:Y:S01]  /*0140*/  IMAD.IADD R4, R4, 0x1, -R7 ;  /* 0x0000000104047824 */ /* 0x000fe200078e0a07 */
[----:B------:R-:W-:-:S03]  /*0150*/  LOP3.LUT R10, R12, 0x20, R13, 0xfe, !PT ;  /* 0x000000200c0a7812 */ /* 0x000fc600078efe0d */
[----:B------:R-:W-:Y:S01]  /*0160*/  IMAD R6, R5, 0x24000, R4 ;  /* 0x0002400005067824 */ /* 0x000fe200078e0204 */
[C---:B------:R-:W-:Y:S02]  /*0170*/  ISETP.GE.AND P1, PT, R10.reuse, 0x24, PT ;  /* 0x000000240a00780c */ /* 0x040fe40003f26270 */
[----:B------:R-:W-:Y:S01]  /*0180*/  CS2R R4, SRZ ;  /* 0x0000000000047805 */ /* 0x000fe2000001ff00 */
[--C-:B------:R-:W-:Y:S01]  /*0190*/  IMAD R17, R21, 0x1000, R6.reuse ;  /* 0x0000100015117824 */ /* 0x100fe200078e0206 */
[----:B------:R-:W-:Y:S01]  /*01a0*/  CS2R R18, SRZ ;  /* 0x0000000000127805 */ /* 0x000fe2000001ff00 */
[----:B------:R-:W-:Y:S01]  /*01b0*/  IMAD R11, R10, 0x1000, R6 ;  /* 0x000010000a0b7824 */ /* 0x000fe200078e0206 */
[----:B------:R-:W-:Y:S01]  /*01c0*/  CS2R R6, SRZ ;  /* 0x0000000000067805 */ /* 0x000fe2000001ff00 */
[----:B--2---:R-:W-:-:S04]  /*01d0*/  IMAD.WIDE R16, R17, 0x4, R14 ;  /* 0x0000000411107825 */ /* 0x004fc800078e020e */
[----:B-----5:R-:W-:Y:S01]  /*01e0*/  IMAD.WIDE R20, R21, 0x4, R8 ;  /* 0x0000000415147825 */ /* 0x020fe200078e0208 */
[----:B------:R-:W-:Y:S01]  /*01f0*/  CS2R R8, SRZ ;  /* 0x0000000000087805 */ /* 0x000fe2000001ff00 */
[----:B------:R1:W2:Y:S02]  /*0200*/  @!P0 LDG.E.EL.128 R4, desc[UR6][R16.64] ;  /* 0x0000000610048981 */ /* 0x0002a4000c2e1d00 */
[----:B------:R-:W-:Y:S01]  /*0210*/  IMAD.WIDE R14, R11, 0x4, R14 ;  /* 0x000000040b0e7825 */ /* 0x000fe200078e020e */
[----:B------:R-:W-:Y:S01]  /*0220*/  CS2R R10, SRZ ;  /* 0x00000000000a7805 */ /* 0x000fe2000001ff00 */
[----:B------:R-:W2:Y:S04]  /*0230*/  @!P0 LDG.E.EL R19, desc[UR6][R20.64] ;  /* 0x0000000614138981 */ /* 0x000ea8000c2e1900 */
[----:B------:R3:W4:Y:S04]  /*0240*/  @!P1 LDG.E.EL R18, desc[UR6][R20.64+0x80] ;  /* 0x0000800614129981 */ /* 0x000728000c2e1900 */
[----:B------:R5:W4:Y:S01]  /*0250*/  @!P1 LDG.E.EL.128 R8, desc[UR6][R14.64] ;  /* 0x000000060e089981 */ /* 0x000b22000c2e1d00 */
[----:B------:R-:W3:Y:S01]  /*0260*/  S2UR UR5, SR_CgaCtaId ;  /* 0x00000000000579c3 */ /* 0x000ee20000008800 */
[----:B-1----:R-:W-:Y:S01]  /*0270*/  IMAD.SHL.U32 R16, R0, 0x100, RZ ;  /* 0x0000010000107824 */ /* 0x002fe200078e00ff */
[----:B------:R-:W-:-:S04]  /*0280*/  UMOV UR4, 0x400 ;  /* 0x0000040000047882 */ /* 0x000fc80000000000 */
[----:B------:R-:W-:-:S04]  /*0290*/  LOP3.LUT R16, R16, 0x300, RZ, 0xc0, !PT ;  /* 0x0000030010107812 */ /* 0x000fc800078ec0ff */
[C---:B------:R-:W-:Y:S02]  /*02a0*/  LOP3.LUT R23, R16.reuse, 0xc0, RZ, 0xfc, !PT ;  /* 0x000000c010177812 */ /* 0x040fe400078efcff */
[C---:B------:R-:W-:Y:S02]  /*02b0*/  LOP3.LUT R17, R16.reuse, R13, RZ, 0xfc, !PT ;  /* 0x0000000d10117212 */ /* 0x040fe400078efcff */
[C---:B------:R-:W-:Y:S02]  /*02c0*/  LOP3.LUT R13, R16.reuse, 0x40, RZ, 0xfc, !PT ;  /* 0x00000040100d7812 */ /* 0x040fe400078efcff */
[----:B------:R-:W-:Y:S01]  /*02d0*/  LOP3.LUT R22, R16, 0x80, RZ, 0xfc, !PT ;  /* 0x0000008010167812 */ /* 0x000fe200078efcff */
[----:B0--3--:R-:W-:-:S06]  /*02e0*/  UPRMT UR4, UR5, 0x654, UR4 ;  /* 0x0000065405047896 */ /* 0x009fcc0008000004 */
[----:B------:R-:W-:Y:S02]  /*02f0*/  LEA.HI R16, R16, UR4, RZ, 0x1c ;  /* 0x0000000410107c11 */ /* 0x000fe4000f8fe0ff */
[----:B------:R-:W-:Y:S02]  /*0300*/  LEA.HI R20, R23, UR4, RZ, 0x1c ;  /* 0x0000000417147c11 */ /* 0x000fe4000f8fe0ff */
[----:B-----5:R-:W-:Y:S02]  /*0310*/  LEA.HI R14, R13, UR4, RZ, 0x1c ;  /* 0x000000040d0e7c11 */ /* 0x020fe4000f8fe0ff */
[----:B------:R-:W-:Y:S01]  /*0320*/  LEA.HI R22, R22, UR4, RZ, 0x1c ;  /* 0x0000000416167c11 */ /* 0x000fe2000f8fe0ff */
[C---:B------:R-:W-:Y:S02]  /*0330*/  IMAD R13, R17.reuse, 0x4, R16 ;  /* 0x00000004110d7824 */ /* 0x040fe400078e0210 */
[C---:B------:R-:W-:Y:S02]  /*0340*/  IMAD R16, R17.reuse, 0x4, R20 ;  /* 0x0000000411107824 */ /* 0x040fe400078e0214 */
[----:B------:R-:W-:-:S02]  /*0350*/  IMAD R14, R17, 0x4, R14 ;  /* 0x00000004110e7824 */ /* 0x000fc400078e020e */
[----:B------:R-:W-:Y:S01]  /*0360*/  IMAD R15, R17, 0x4, R22 ;  /* 0x00000004110f7824 */ /* 0x000fe200078e0216 */
[----:B------:R-:W-:-:S04]  /*0370*/  LOP3.LUT R12, R12, 0x3c, R3, 0xf8, !PT ;  /* 0x0000003c0c0c7812 */ /* 0x000fc800078ef803 */
[----:B------:R-:W-:Y:S01]  /*0380*/  ISETP.GE.AND P0, PT, R12, 0x24, PT ;  /* 0x000000240c00780c */ /* 0x000fe20003f06270 */
[----:B------:R-:W-:Y:S01]  /*0390*/  BAR.SYNC.DEFER_BLOCKING 0x0 ;  /* 0x0000000000007b1d */ /* 0x000fe20000010000 */
[C---:B--2---:R-:W-:Y:S01]  /*03a0*/  FADD R20, R19.reuse, R4 ;  /* 0x0000000413147221 */ /* 0x044fe20000000000 */
[C---:B------:R-:W-:Y:S01]  /*03b0*/  FADD R5, R19.reuse, R5 ;  /* 0x0000000513057221 */ /* 0x040fe20000000000 */
[C---:B------:R-:W-:Y:S01]  /*03c0*/  FADD R22, R19.reuse, R6 ;  /* 0x0000000613167221 */ /* 0x040fe20000000000 */
[----:B------:R-:W-:Y:S02]  /*03d0*/  FADD R19, R19, R7 ;  /* 0x0000000713137221 */ /* 0x000fe40000000000 */
[----:B------:R-:W-:Y:S01]  /*03e0*/  STS [R13], R20 ;  /* 0x000000140d007388 */ /* 0x000fe20000000800 */
[C---:B----4-:R-:W-:Y:S01]  /*03f0*/  FADD R24, R18.reuse, R8 ;  /* 0x0000000812187221 */ /* 0x050fe20000000000 */
[C---:B------:R-:W-:Y:S01]  /*0400*/  FADD R17, R18.reuse, R9 ;  /* 0x0000000912117221 */ /* 0x040fe20000000000 */
[C---:B------:R-:W-:Y:S01]  /*0410*/  FADD R26, R18.reuse, R10 ;  /* 0x0000000a121a7221 */ /* 0x040fe20000000000 */
[----:B------:R-:W-:Y:S01]  /*0420*/  STS [R14+0x100], R5 ;  /* 0x000100050e007388 */ /* 0x000fe20000000800 */
[----:B------:R-:W-:Y:S01]  /*0430*/  FADD R21, R18, R11 ;  /* 0x0000000b12157221 */ /* 0x000fe20000000000 */
[----:B------:R-:W-:Y:S01]  /*0440*/  SHF.R.U32.HI R4, RZ, 0x2, R0 ;  /* 0x00000002ff047819 */ /* 0x000fe20000011600 */
[----:B------:R-:W0:Y:S01]  /*0450*/  LDC.64 R8, c[0x0][0x210] ;  /* 0x00008400ff087b82 */ /* 0x000e220000000a00 */
[----:B------:R-:W-:Y:S04]  /*0460*/  STS [R15+0x200], R22 ;  /* 0x000200160f007388 */ /* 0x000fe80000000800 */
[----:B------:R-:W-:Y:S04]  /*0470*/  STS [R16+0x300], R19 ;  /* 0x0003001310007388 */ /* 0x000fe80000000800 */
[----:B------:R1:W-:Y:S04]  /*0480*/  STS [R13+0x80], R24 ;  /* 0x000080180d007388 */ /* 0x0003e80000000800 */
[----:B------:R-:W-:Y:S04]  /*0490*/  STS [R14+0x180], R17 ;  /* 0x000180110e007388 */ /* 0x000fe80000000800 */
[----:B------:R-:W-:Y:S04]  /*04a0*/  STS [R15+0x280], R26 ;  /* 0x0002801a0f007388 */ /* 0x000fe80000000800 */
[----:B------:R-:W-:Y:S01]  /*04b0*/  STS [R16+0x380], R21 ;  /* 0x0003801510007388 */ /* 0x000fe20000000800 */
[----:B------:R-:W-:-:S02]  /*04c0*/  LOP3.LUT R4, R4, 0x1c, RZ, 0xc0, !PT ;  /* 0x0000001c04047812 */ /* 0x000fc400078ec0ff */
[----:B------:R-:W-:-:S03]  /*04d0*/  LOP3.LUT R10, R3, 0x1fc, RZ, 0xc0, !PT ;  /* 0x000001fc030a7812 */ /* 0x000fc600078ec0ff */
[----:B------:R-:W-:-:S04]  /*04e0*/  VIADD R7, R4, UR4 ;  /* 0x0000000404077c36 */ /* 0x000fc80008000000 */
[----:B------:R-:W-:Y:S01]  /*04f0*/  IMAD R18, R10, 0x4, R7 ;  /* 0x000000040a127824 */ /* 0x000fe200078e0207 */
[----:B------:R-:W-:Y:S01]  /*0500*/  BAR.SYNC.DEFER_BLOCKING 0x0 ;  /* 0x0000000000007b1d */ /* 0x000fe20000010000 */
[----:B------:R-:W-:-:S05]  /*0510*/  SHF.R.U32.HI R11, RZ, 0x4, R0 ;  /* 0x00000004ff0b7819 */ /* 0x000fca0000011600 */
[----:B------:R-:W-:Y:S04]  /*0520*/  LDS R4, [R18] ;  /* 0x0000000012047984 */ /* 0x000fe80000000800 */
[----:B------:R-:W-:Y:S04]  /*0530*/  LDS R5, [R18+0x4] ;  /* 0x0000040012057984 */ /* 0x000fe80000000800 */
[----:B------:R-:W-:Y:S04]  /*0540*/  LDS R6, [R18+0x8] ;  /* 0x0000080012067984 */ /* 0x000fe80000000800 */
[----:B------:R-:W2:Y:S01]  /*0550*/  LDS R7, [R18+0xc] ;  /* 0x00000c0012077984 */ /* 0x000ea20000000800 */
[----:B------:R-:W-:-:S02]  /*0560*/  SGXT.U32 R11, R11, 0x3 ;  /* 0x000000030b0b781a */ /* 0x000fc40000000000 */
[----:B------:R-:W-:Y:S02]  /*0570*/  LOP3.LUT R0, R10, 0x200, RZ, 0xfc, !PT ;  /* 0x000002000a007812 */ /* 0x000fe400078efcff */
[----:B------:R-:W-:Y:S02]  /*0580*/  LOP3.LUT R11, R2, R11, RZ, 0xfc, !PT ;  /* 0x0000000b020b7212 */ /* 0x000fe400078efcff */
[----:B------:R-:W-:-:S03]  /*0590*/  SHF.R.U32.HI R0, RZ, 0x4, R0 ;  /* 0x00000004ff007819 */ /* 0x000fc60000011600 */
[----:B------:R-:W-:Y:S01]  /*05a0*/  IMAD R3, R11, 0x24, R12 ;  /* 0x000000240b037824 */ /* 0x000fe200078e020c */
[----:B------:R-:W-:-:S03]  /*05b0*/  LOP3.LUT R0, R0, 0x3c, RZ, 0xc0, !PT ;  /* 0x0000003c00007812 */ /* 0x000fc600078ec0ff */
[----:B0-----:R-:W-:-:S04]  /*05c0*/  IMAD.WIDE R2, R3, 0x4, R8 ;  /* 0x0000000403027825 */ /* 0x001fc800078e0208 */
[----:B-1----:R-:W-:-:S04]  /*05d0*/  VIADD R13, R0, UR4 ;  /* 0x00000004000d7c36 */ /* 0x002fc80008000000 */
[----:B------:R-:W-:Y:S01]  /*05e0*/  IMAD R13, R10, 0x4, R13 ;  /* 0x000000040a0d7824 */ /* 0x000fe200078e020d */
[----:B--2---:R0:W-:Y:S02]  /*05f0*/  @!P0 STG.E.128 desc[UR6][R2.64], R4 ;  /* 0x0000000402008986 */ /* 0x0041e4000c101d06 */
[----:B0-----:R-:W-:Y:S05]  /*0600*/  @P0 EXIT ;  /* 0x000000000000094d */ /* 0x001fea0003800000 */
[----:B0-----:R-:W-:Y:S01]  /*0610*/  LDS R4, [R13+0x800] ;  /* 0x000800000d047984 */ /* 0x001fe20000000800 */
[----:B------:R-:W-:-:S03]  /*0620*/  LOP3.LUT R11, R11, 0x8, RZ, 0xfc, !PT ;  /* 0x000000080b0b7812 */ /* 0x000fc600078efcff */
[----:B------:R-:W-:Y:S02]  /*0630*/  LDS R5, [R13+0x804] ;  /* 0x000804000d057984 */ /* 0x000fe40000000800 */
[----:B------:R-:W-:Y:S02]  /*0640*/  IMAD R11, R11, 0x24, R12 ;  /* 0x000000240b0b7824 */ /* 0x000fe400078e020c */
[----:B------:R-:W-:Y:S02]  /*0650*/  LDS R6, [R13+0x808] ;  /* 0x000808000d067984 */ /* 0x000fe40000000800 */
[----:B------:R-:W-:Y:S02]  /*0660*/  IMAD.WIDE R8, R11, 0x4, R8 ;  /* 0x000000040b087825 */ /* 0x000fe400078e0208 */
[----:B------:R-:W0:Y:S04]  /*0670*/  LDS R7, [R13+0x80c] ;  /* 0x00080c000d077984 */ /* 0x000e280000000800 */
[----:B0-----:R-:W-:Y:S01]  /*0680*/  STG.E.128 desc[UR6][R8.64], R4 ;  /* 0x0000000408007986 */ /* 0x001fe2000c101d06 */
[----:B------:R-:W-:Y:S05]  /*0690*/  EXIT ;  /* 0x000000000000794d */ /* 0x000fea0003800000 */
.L_x_0:
[----:B------:R-:W-:-:S00]  /*06a0*/  BRA `(.L_x_0) ;  /* 0xfffffffc00fc7947 */ /* 0x000fc0000383ffff */
[----:B------:R-:W-:-:S00]  /*06b0*/  NOP ;  /* 0x0000000000007918 */ /* 0x000fc00000000000 */
        /* <DEDUP_REMOVED lines=12> */
.L_x_1:


//--------------------- .nv.shared.triton_poi_fused_clone_view_0 --------------------------
	.section	.nv.shared.triton_poi_fused_clone_view_0,"aw",@nobits
	.sectionflags	@""
	.align	16
	.zero		1024


//--------------------- .nv.constant0.triton_poi_fused_clone_view_0 --------------------------
	.section	.nv.constant0.triton_poi_fused_clone_view_0,"a",@progbits
	.sectionflags	@""
	.align	4
.nv.constant0.triton_poi_fused_clone_view_0:
	.zero		560
